	.headerflags	@"EF_CUDA_TEXMODE_UNIFIED EF_CUDA_64BIT_ADDRESS EF_CUDA_ACCELERATORS EF_CUDA_SM90 EF_CUDA_VIRTUAL_SM(EF_CUDA_SM90)"
	.elftype	@"ET_EXEC"


//--------------------- .nv.info                  --------------------------
	.section	.nv.info,"",@"SHT_CUDA_INFO"
	.align	4


	//----- nvinfo : EIATTR_REGCOUNT
	.align		4
        /*0000*/ 	.byte	0x04, 0x2f
        /*0002*/ 	.short	(.L_3 - .L_2)
	.align		4
.L_2:
        /*0004*/ 	.word	index@(triton_poi_fused__native_batch_norm_legit_no_training_add_convolution_relu_11)
        /*0008*/ 	.word	0x00000020


	//----- nvinfo : EIATTR_MIN_STACK_SIZE
	.align		4
.L_3:
        /*000c*/ 	.byte	0x04, 0x12
        /*000e*/ 	.short	(.L_5 - .L_4)
	.align		4
.L_4:
        /*0010*/ 	.word	index@(triton_poi_fused__native_batch_norm_legit_no_training_add_convolution_relu_11)
        /*0014*/ 	.word	0x00000000


	//----- nvinfo : EIATTR_FRAME_SIZE
	.align		4
.L_5:
        /*0018*/ 	.byte	0x04, 0x11
        /*001a*/ 	.short	(.L_7 - .L_6)
	.align		4
.L_6:
        /*001c*/ 	.word	index@(triton_poi_fused__native_batch_norm_legit_no_training_add_convolution_relu_11)
        /*0020*/ 	.word	0x00000000


	//----- nvinfo : EIATTR_MIN_STACK_SIZE
	.align		4
.L_7:
        /*0024*/ 	.byte	0x04, 0x12
        /*0026*/ 	.short	(.L_9 - .L_8)
	.align		4
.L_8:
        /*0028*/ 	.word	index@(triton_poi_fused__native_batch_norm_legit_no_training_add_convolution_relu_11)
        /*002c*/ 	.word	0x00000000
.L_9:


//--------------------- .nv.info.triton_poi_fused__native_batch_norm_legit_no_training_add_convolution_relu_11 --------------------------
	.section	.nv.info.triton_poi_fused__native_batch_norm_legit_no_training_add_convolution_relu_11,"",@"SHT_CUDA_INFO"
	.sectionflags	@""
	.align	4


	//----- nvinfo : EIATTR_CUDA_API_VERSION
	.align		4
        /*0000*/ 	.byte	0x04, 0x37
        /*0002*/ 	.short	(.L_11 - .L_10)
.L_10:
        /*0004*/ 	.word	0x0000007c


	//----- nvinfo : EIATTR_KPARAM_INFO
	.align		4
.L_11:
        /*0008*/ 	.byte	0x04, 0x17
        /*000a*/ 	.short	(.L_13 - .L_12)
.L_12:
        /*000c*/ 	.word	0x00000000
        /*0010*/ 	.short	0x0007
        /*0012*/ 	.short	0x0038
        /*0014*/ 	.byte	0x00, 0xf0, 0x11, 0x00


	//----- nvinfo : EIATTR_KPARAM_INFO
	.align		4
.L_13:
        /*0018*/ 	.byte	0x04, 0x17
        /*001a*/ 	.short	(.L_15 - .L_14)
.L_14:
        /*001c*/ 	.word	0x00000000
        /*0020*/ 	.short	0x0006
        /*0022*/ 	.short	0x0030
        /*0024*/ 	.byte	0x00, 0xf4, 0x21, 0x00


	//----- nvinfo : EIATTR_KPARAM_INFO
	.align		4
.L_15:
        /*0028*/ 	.byte	0x04, 0x17
        /*002a*/ 	.short	(.L_17 - .L_16)
.L_16:
        /*002c*/ 	.word	0x00000000
        /*0030*/ 	.short	0x0005
        /*0032*/ 	.short	0x0028
        /*0034*/ 	.byte	0x00, 0xf4, 0x21, 0x00


	//----- nvinfo : EIATTR_KPARAM_INFO
	.align		4
.L_17:
        /*0038*/ 	.byte	0x04, 0x17
        /*003a*/ 	.short	(.L_19 - .L_18)
.L_18:
        /*003c*/ 	.word	0x00000000
        /*0040*/ 	.short	0x0004
        /*0042*/ 	.short	0x0020
        /*0044*/ 	.byte	0x00, 0xf4, 0x21, 0x00


	//----- nvinfo : EIATTR_KPARAM_INFO
	.align		4
.L_19:
        /*0048*/ 	.byte	0x04, 0x17
        /*004a*/ 	.short	(.L_21 - .L_20)
.L_20:
        /*004c*/ 	.word	0x00000000
        /*0050*/ 	.short	0x0003
        /*0052*/ 	.short	0x0018
        /*0054*/ 	.byte	0x00, 0xf4, 0x21, 0x00


	//----- nvinfo : EIATTR_KPARAM_INFO
	.align		4
.L_21:
        /*0058*/ 	.byte	0x04, 0x17
        /*005a*/ 	.short	(.L_23 - .L_22)
.L_22:
        /*005c*/ 	.word	0x00000000
        /*0060*/ 	.short	0x0002
        /*0062*/ 	.short	0x0010
        /*0064*/ 	.byte	0x00, 0xf4, 0x21, 0x00


	//----- nvinfo : EIATTR_KPARAM_INFO
	.align		4
.L_23:
        /*0068*/ 	.byte	0x04, 0x17
        /*006a*/ 	.short	(.L_25 - .L_24)
.L_24:
        /*006c*/ 	.word	0x00000000
        /*0070*/ 	.short	0x0001
        /*0072*/ 	.short	0x0008
        /*0074*/ 	.byte	0x00, 0xf4, 0x21, 0x00


	//----- nvinfo : EIATTR_KPARAM_INFO
	.align		4
.L_25:
        /*0078*/ 	.byte	0x04, 0x17
        /*007a*/ 	.short	(.L_27 - .L_26)
.L_26:
        /*007c*/ 	.word	0x00000000
        /*0080*/ 	.short	0x0000
        /*0082*/ 	.short	0x0000
        /*0084*/ 	.byte	0x00, 0xf4, 0x21, 0x00


	//----- nvinfo : EIATTR_SPARSE_MMA_MASK
	.align		4
.L_27:
        /*0088*/ 	.byte	0x03, 0x50
        /*008a*/ 	.short	0x0000


	//----- nvinfo : EIATTR_MAXREG_COUNT
	.align		4
        /*008c*/ 	.byte	0x03, 0x1b
        /*008e*/ 	.short	0x00ff


	//----- nvinfo : EIATTR_EXIT_INSTR_OFFSETS
	.align		4
        /*0090*/ 	.byte	0x04, 0x1c
        /*0092*/ 	.short	(.L_29 - .L_28)


	//   ....[0]....
.L_28:
        /*0094*/ 	.word	0x00000860


	//----- nvinfo : EIATTR_REQNTID
	.align		4
.L_29:
        /*0098*/ 	.byte	0x04, 0x10
        /*009a*/ 	.short	(.L_31 - .L_30)
.L_30:
        /*009c*/ 	.word	0x00000080
        /*00a0*/ 	.word	0x00000001
        /*00a4*/ 	.word	0x00000001


	//----- nvinfo : EIATTR_CBANK_PARAM_SIZE
	.align		4
.L_31:
        /*00a8*/ 	.byte	0x03, 0x19
        /*00aa*/ 	.short	0x003c


	//----- nvinfo : EIATTR_PARAM_CBANK
	.align		4
        /*00ac*/ 	.byte	0x04, 0x0a
        /*00ae*/ 	.short	(.L_33 - .L_32)
	.align		4
.L_32:
        /*00b0*/ 	.word	index@(.nv.constant0.triton_poi_fused__native_batch_norm_legit_no_training_add_convolution_relu_11)
        /*00b4*/ 	.short	0x0210
        /*00b6*/ 	.short	0x003c


	//----- nvinfo : EIATTR_SW_WAR
	.align		4
.L_33:
        /*00b8*/ 	.byte	0x04, 0x36
        /*00ba*/ 	.short	(.L_35 - .L_34)
.L_34:
        /*00bc*/ 	.word	0x00000008
.L_35:


//--------------------- .nv.callgraph             --------------------------
	.section	.nv.callgraph,"",@"SHT_CUDA_CALLGRAPH"
	.align	4
	.sectionentsize	8
	.align		4
        /*0000*/ 	.word	0x00000000
	.align		4
        /*0004*/ 	.word	0xffffffff
	.align		4
        /*0008*/ 	.word	0x00000000
	.align		4
        /*000c*/ 	.word	0xfffffffe
	.align		4
        /*0010*/ 	.word	0x00000000
	.align		4
        /*0014*/ 	.word	0xfffffffd
	.align		4
        /*0018*/ 	.word	0x00000000
	.align		4
        /*001c*/ 	.word	0xfffffffc


//--------------------- .nv.constant4             --------------------------
	.section	.nv.constant4,"a",@progbits
	.align	8
	.align		8
.nv.constant4:
        /*0000*/ 	.dword	_$_str
	.align		8
        /*0008*/ 	.dword	_$_str_$_2


//--------------------- .text.triton_poi_fused__native_batch_norm_legit_no_training_add_convolution_relu_11 --------------------------
	.section	.text.triton_poi_fused__native_batch_norm_legit_no_training_add_convolution_relu_11,"ax",@progbits
	.align	128
        .global         triton_poi_fused__native_batch_norm_legit_no_training_add_convolution_relu_11
        .type           triton_poi_fused__native_batch_norm_legit_no_training_add_convolution_relu_11,@function
        .size           triton_poi_fused__native_batch_norm_legit_no_training_add_convolution_relu_11,(.L_x_1 - triton_poi_fused__native_batch_norm_legit_no_training_add_convolution_relu_11)
        .other          triton_poi_fused__native_batch_norm_legit_no_training_add_convolution_relu_11,@"STO_CUDA_ENTRY STV_DEFAULT"
triton_poi_fused__native_batch_norm_legit_no_training_add_convolution_relu_11:
.text.triton_poi_fused__native_batch_norm_legit_no_training_add_convolution_relu_11:
[----:B------:R-:W-:Y:S01]  /*0000*/  LDC R1, c[0x0][0x28] ;  /* 0x00000a00ff017b82 */ /* 0x000fe20000000800 */
[----:B------:R-:W1:Y:S07]  /*0010*/  S2R R0, SR_TID.X ;  /* 0x0000000000007919 */ /* 0x000e6e0000002100 */
[----:B------:R-:W2:Y:S01]  /*0020*/  LDC.64 R6, c[0x0][0x228] ;  /* 0x00008a00ff067b82 */ /* 0x000ea20000000a00 */
[----:B------:R-:W-:Y:S01]  /*0030*/  ULDC.64 UR4, c[0x0][0x208] ;  /* 0x0000820000047ab9 */ /* 0x000fe20000000a00 */
[----:B------:R-:W3:Y:S06]  /*0040*/  S2R R13, SR_CTAID.X ;  /* 0x00000000000d7919 */ /* 0x000eec0000002500 */
[----:B------:R-:W4:Y:S08]  /*0050*/  LDC.64 R24, c[0x0][0x218] ;  /* 0x00008600ff187b82 */ /* 0x000f300000000a00 */
[----:B------:R-:W5:Y:S01]  /*0060*/  LDC.64 R8, c[0x0][0x230] ;  /* 0x00008c00ff087b82 */ /* 0x000f620000000a00 */
[----:B-1----:R-:W-:-:S02]  /*0070*/  SHF.L.U32 R0, R0, 0x2, RZ ;  /* 0x0000000200007819 */ /* 0x002fc400000006ff */
[----:B---3--:R-:W-:Y:S02]  /*0080*/  SHF.R.S32.HI R2, RZ, 0x15, R13 ;  /* 0x00000015ff027819 */ /* 0x008fe4000001140d */
[----:B------:R-:W-:Y:S02]  /*0090*/  LOP3.LUT R0, R0, 0x1fc, RZ, 0xc0, !PT ;  /* 0x000001fc00007812 */ /* 0x000fe400078ec0ff */
[----:B------:R-:W-:Y:S02]  /*00a0*/  SGXT R2, R2, 0x1 ;  /* 0x000000010202781a */ /* 0x000fe40000000200 */
[----:B------:R-:W-:-:S04]  /*00b0*/  LEA R13, R13, R0, 0xa ;  /* 0x000000000d0d7211 */ /* 0x000fc800078e50ff */
[----:B------:R-:W-:-:S04]  /*00c0*/  LEA.HI R2, R2, R13, RZ, 0x4 ;  /* 0x0000000d02027211 */ /* 0x000fc800078f20ff */
[----:B------:R-:W-:-:S04]  /*00d0*/  LOP3.LUT R2, R2, 0xfffffff0, RZ, 0xc0, !PT ;  /* 0xfffffff002027812 */ /* 0x000fc800078ec0ff */
[----:B------:R-:W-:-:S05]  /*00e0*/  IADD3 R12, R13, -R2, RZ ;  /* 0x800000020d0c7210 */ /* 0x000fca0007ffe0ff */
[----:B--2---:R-:W-:-:S06]  /*00f0*/  IMAD.WIDE R6, R12, 0x4, R6 ;  /* 0x000000040c067825 */ /* 0x004fcc00078e0206 */
[----:B------:R-:W2:Y:S01]  /*0100*/  LDG.E.EL.128 R4, desc[UR4][R6.64] ;  /* 0x0000000406047981 */ /* 0x000ea2000c2e1d00 */
[----:B----4-:R-:W-:-:S05]  /*0110*/  IMAD.WIDE R24, R13, 0x4, R24 ;  /* 0x000000040d187825 */ /* 0x010fca00078e0218 */
[----:B------:R-:W3:Y:S04]  /*0120*/  LDG.E.128 R16, desc[UR4][R24.64] ;  /* 0x0000000418107981 */ /* 0x000ee8000c1e1d00 */
[----:B------:R-:W4:Y:S01]  /*0130*/  LDG.E.128 R24, desc[UR4][R24.64+0x800] ;  /* 0x0008000418187981 */ /* 0x000f22000c1e1d00 */
[----:B-----5:R-:W-:-:S06]  /*0140*/  IMAD.WIDE R8, R12, 0x4, R8 ;  /* 0x000000040c087825 */ /* 0x020fcc00078e0208 */
[----:B------:R-:W5:Y:S01]  /*0150*/  LDG.E.EL.128 R8, desc[UR4][R8.64] ;  /* 0x0000000408087981 */ /* 0x000f62000c2e1d00 */
[----:B--2---:R-:W-:Y:S01]  /*0160*/  FADD R2, R4, 9.9999997473787516356e-06 ;  /* 0x3727c5ac04027421 */ /* 0x004fe20000000000 */
[----:B------:R-:W-:Y:S01]  /*0170*/  FADD R3, R5, 9.9999997473787516356e-06 ;  /* 0x3727c5ac05037421 */ /* 0x000fe20000000000 */
[----:B------:R-:W-:Y:S01]  /*0180*/  FADD R0, R7, 9.9999997473787516356e-06 ;  /* 0x3727c5ac07007421 */ /* 0x000fe20000000000 */
[----:B------:R-:W1:Y:S01]  /*0190*/  LDC.64 R4, c[0x0][0x220] ;  /* 0x00008800ff047b82 */ /* 0x000e620000000a00 */
[----:B------:R2:W3:Y:S01]  /*01a0*/  MUFU.SQRT R14, R2 ;  /* 0x00000002000e7308 */ /* 0x0004e20000002000 */
[----:B------:R-:W-:-:S07]  /*01b0*/  FADD R28, R6, 9.9999997473787516356e-06 ;  /* 0x3727c5ac061c7421 */ /* 0x000fce0000000000 */
[----:B------:R-:W4:Y:S01]  /*01c0*/  MUFU.SQRT R0, R0 ;  /* 0x0000000000007308 */ /* 0x000f220000002000 */
[----:B--2---:R-:W-:Y:S01]  /*01d0*/  HFMA2.MMA R2, -RZ, RZ, 1.625, 0 ;  /* 0x3e800000ff027435 */ /* 0x004fe200000001ff */
[----:B0--3--:R-:W-:-:S06]  /*01e0*/  FSETP.GT.AND P6, PT, R14, 8.50705917302346158658e+37, PT ;  /* 0x7e8000000e00780b */ /* 0x009fcc0003fc4000 */
[----:B------:R-:W0:Y:S01]  /*01f0*/  MUFU.SQRT R3, R3 ;  /* 0x0000000300037308 */ /* 0x000e220000002000 */
[----:B------:R-:W-:Y:S02]  /*0200*/  FSETP.GEU.AND P5, PT, R14, 1.175494350822287508e-38, PT ;  /* 0x008000000e00780b */ /* 0x000fe40003fae000 */
[----:B------:R-:W-:Y:S02]  /*0210*/  FSEL R7, R2, 1, P6 ;  /* 0x3f80000002077808 */ /* 0x000fe40003000000 */
[----:B----4-:R-:W-:Y:S01]  /*0220*/  FSETP.GT.AND P1, PT, R0, 8.50705917302346158658e+37, PT ;  /* 0x7e8000000000780b */ /* 0x010fe20003f24000 */
[----:B-1----:R-:W-:Y:S02]  /*0230*/  IMAD.WIDE R20, R12, 0x4, R4 ;  /* 0x000000040c147825 */ /* 0x002fe400078e0204 */
[----:B------:R-:W-:Y:S01]  /*0240*/  MUFU.SQRT R28, R28 ;  /* 0x0000001c001c7308 */ /* 0x000fe20000002000 */
[----:B------:R-:W1:Y:S01]  /*0250*/  LDC.64 R4, c[0x0][0x238] ;  /* 0x00008e00ff047b82 */ /* 0x000e620000000a00 */
[----:B------:R-:W-:Y:S01]  /*0260*/  @P6 FMUL R14, R14, 0.25 ;  /* 0x3e8000000e0e6820 */ /* 0x000fe20000400000 */
[----:B------:R-:W-:Y:S01]  /*0270*/  FSETP.GEU.AND P6, PT, R0, 1.175494350822287508e-38, PT ;  /* 0x008000000000780b */ /* 0x000fe20003fce000 */
[----:B------:R-:W2:Y:S01]  /*0280*/  LDG.E.EL.128 R20, desc[UR4][R20.64] ;  /* 0x0000000414147981 */ /* 0x000ea2000c2e1d00 */
[C---:B0-----:R-:W-:Y:S01]  /*0290*/  FSETP.GT.AND P4, PT, R3.reuse, 8.50705917302346158658e+37, PT ;  /* 0x7e8000000300780b */ /* 0x041fe20003f84000 */
[----:B------:R-:W-:Y:S01]  /*02a0*/  @!P5 FMUL R14, R14, 16777216 ;  /* 0x4b8000000e0ed820 */ /* 0x000fe20000400000 */
[----:B------:R-:W-:-:S03]  /*02b0*/  FSETP.GEU.AND P3, PT, R3, 1.175494350822287508e-38, PT ;  /* 0x008000000300780b */ /* 0x000fc60003f6e000 */
[----:B------:R-:W-:Y:S02]  /*02c0*/  @P1 FMUL R0, R0, 0.25 ;  /* 0x3e80000000001820 */ /* 0x000fe40000400000 */
[----:B------:R-:W0:Y:S04]  /*02d0*/  MUFU.RCP R14, R14 ;  /* 0x0000000e000e7308 */ /* 0x000e280000001000 */
[----:B------:R-:W-:Y:S02]  /*02e0*/  @!P6 FMUL R0, R0, 16777216 ;  /* 0x4b8000000000e820 */ /* 0x000fe40000400000 */
[----:B------:R-:W-:-:S04]  /*02f0*/  @P4 FMUL R3, R3, 0.25 ;  /* 0x3e80000003034820 */ /* 0x000fc80000400000 */
[----:B------:R-:W-:Y:S01]  /*0300*/  @!P3 FMUL R3, R3, 16777216 ;  /* 0x4b8000000303b820 */ /* 0x000fe20000400000 */
[----:B------:R-:W-:Y:S01]  /*0310*/  @!P5 FMUL R7, R7, 16777216 ;  /* 0x4b8000000707d820 */ /* 0x000fe20000400000 */
[----:B------:R-:W3:Y:S01]  /*0320*/  MUFU.RCP R0, R0 ;  /* 0x0000000000007308 */ /* 0x000ee20000001000 */
[----:B------:R-:W-:Y:S02]  /*0330*/  FSEL R6, R2, 1, P4 ;  /* 0x3f80000002067808 */ /* 0x000fe40002000000 */
[----:B0-----:R-:W-:-:S05]  /*0340*/  FMUL R14, R14, R7 ;  /* 0x000000070e0e7220 */ /* 0x001fca0000400000 */
[----:B------:R-:W0:Y:S01]  /*0350*/  MUFU.RCP R15, R3 ;  /* 0x00000003000f7308 */ /* 0x000e220000001000 */
[----:B------:R-:W-:Y:S01]  /*0360*/  FSEL R7, R2, 1, P1 ;  /* 0x3f80000002077808 */ /* 0x000fe20000800000 */
[----:B------:R-:W-:Y:S01]  /*0370*/  @!P3 FMUL R6, R6, 16777216 ;  /* 0x4b8000000606b820 */ /* 0x000fe20000400000 */
[----:B-1----:R-:W-:-:S04]  /*0380*/  IMAD.WIDE R4, R12, 0x4, R4 ;  /* 0x000000040c047825 */ /* 0x002fc800078e0204 */
[----:B------:R-:W-:-:S04]  /*0390*/  @!P6 FMUL R7, R7, 16777216 ;  /* 0x4b8000000707e820 */ /* 0x000fc80000400000 */
[----:B---3--:R-:W-:Y:S01]  /*03a0*/  FMUL R0, R0, R7 ;  /* 0x0000000700007220 */ /* 0x008fe20000400000 */
[----:B0-----:R-:W-:Y:S02]  /*03b0*/  FMUL R15, R15, R6 ;  /* 0x000000060f0f7220 */ /* 0x001fe40000400000 */
[----:B------:R-:W5:Y:S01]  /*03c0*/  LDG.E.EL.128 R4, desc[UR4][R4.64] ;  /* 0x0000000404047981 */ /* 0x000f62000c2e1d00 */
[C---:B------:R-:W-:Y:S02]  /*03d0*/  FSETP.GT.AND P2, PT, R28.reuse, 8.50705917302346158658e+37, PT ;  /* 0x7e8000001c00780b */ /* 0x040fe40003f44000 */
[----:B------:R-:W-:-:S11]  /*03e0*/  FSETP.GEU.AND P0, PT, R28, 1.175494350822287508e-38, PT ;  /* 0x008000001c00780b */ /* 0x000fd60003f0e000 */
[----:B------:R-:W-:-:S04]  /*03f0*/  @P2 FMUL R28, R28, 0.25 ;  /* 0x3e8000001c1c2820 */ /* 0x000fc80000400000 */
[----:B------:R-:W-:-:S06]  /*0400*/  @!P0 FMUL R28, R28, 16777216 ;  /* 0x4b8000001c1c8820 */ /* 0x000fcc0000400000 */
[----:B------:R-:W0:Y:S01]  /*0410*/  MUFU.RCP R28, R28 ;  /* 0x0000001c001c7308 */ /* 0x000e220000001000 */
[----:B------:R-:W-:-:S05]  /*0420*/  FSEL R3, R2, 1, P2 ;  /* 0x3f80000002037808 */ /* 0x000fca0001000000 */
[----:B------:R-:W-:-:S04]  /*0430*/  @!P0 FMUL R3, R3, 16777216 ;  /* 0x4b80000003038820 */ /* 0x000fc80000400000 */
[----:B0-----:R-:W-:Y:S01]  /*0440*/  FMUL R28, R28, R3 ;  /* 0x000000031c1c7220 */ /* 0x001fe20000400000 */
[--C-:B--2---:R-:W-:Y:S01]  /*0450*/  FADD R29, R16, -R20.reuse ;  /* 0x80000014101d7221 */ /* 0x104fe20000000000 */
[----:B------:R-:W-:Y:S01]  /*0460*/  FADD R24, R24, -R20 ;  /* 0x8000001418187221 */ /* 0x000fe20000000000 */
[--C-:B------:R-:W-:Y:S01]  /*0470*/  FADD R16, R17, -R21.reuse ;  /* 0x8000001511107221 */ /* 0x100fe20000000000 */
[----:B------:R-:W-:Y:S01]  /*0480*/  FADD R20, R25, -R21 ;  /* 0x8000001519147221 */ /* 0x000fe20000000000 */
[--C-:B------:R-:W-:Y:S01]  /*0490*/  FADD R3, R18, -R22.reuse ;  /* 0x8000001612037221 */ /* 0x100fe20000000000 */
[--C-:B------:R-:W-:Y:S01]  /*04a0*/  FADD R17, R19, -R23.reuse ;  /* 0x8000001713117221 */ /* 0x100fe20000000000 */
[----:B------:R-:W-:Y:S01]  /*04b0*/  FADD R25, R26, -R22 ;  /* 0x800000161a197221 */ /* 0x000fe20000000000 */
[----:B------:R-:W-:Y:S01]  /*04c0*/  FADD R27, R27, -R23 ;  /* 0x800000171b1b7221 */ /* 0x000fe20000000000 */
[----:B------:R-:W0:Y:S08]  /*04d0*/  LDC.64 R18, c[0x0][0x240] ;  /* 0x00009000ff127b82 */ /* 0x000e300000000a00 */
[----:B------:R-:W1:Y:S01]  /*04e0*/  LDC.64 R22, c[0x0][0x210] ;  /* 0x00008400ff167b82 */ /* 0x000e620000000a00 */
[----:B------:R-:W-:Y:S01]  /*04f0*/  FMUL R2, R0, R17 ;  /* 0x0000001100027220 */ /* 0x000fe20000400000 */
[C---:B------:R-:W-:Y:S01]  /*0500*/  FMUL R16, R15.reuse, R16 ;  /* 0x000000100f107220 */ /* 0x040fe20000400000 */
[----:B------:R-:W-:Y:S01]  /*0510*/  FMUL R20, R15, R20 ;  /* 0x000000140f147220 */ /* 0x000fe20000400000 */
[----:B------:R-:W-:Y:S01]  /*0520*/  FMUL R29, R14, R29 ;  /* 0x0000001d0e1d7220 */ /* 0x000fe20000400000 */
[----:B------:R-:W-:Y:S01]  /*0530*/  FMUL R0, R0, R27 ;  /* 0x0000001b00007220 */ /* 0x000fe20000400000 */
[----:B------:R-:W-:Y:S01]  /*0540*/  FMUL R15, R14, R24 ;  /* 0x000000180e0f7220 */ /* 0x000fe20000400000 */
[----:B0-----:R-:W-:-:S04]  /*0550*/  IMAD.WIDE R18, R12, 0x4, R18 ;  /* 0x000000040c127825 */ /* 0x001fc800078e0212 */
[----:B-1----:R-:W-:-:S04]  /*0560*/  IMAD.WIDE R26, R13, 0x4, R22 ;  /* 0x000000040d1a7825 */ /* 0x002fc800078e0216 */
[C-C-:B-----5:R-:W-:Y:S01]  /*0570*/  FFMA R24, R8.reuse, R29, R4.reuse ;  /* 0x0000001d08187223 */ /* 0x160fe20000000004 */
[----:B------:R-:W-:Y:S01]  /*0580*/  FFMA R4, R8, R15, R4 ;  /* 0x0000000f08047223 */ /* 0x000fe20000000004 */
[C-C-:B------:R-:W-:Y:S01]  /*0590*/  FFMA R8, R9.reuse, R16, R5.reuse ;  /* 0x0000001009087223 */ /* 0x140fe20000000005 */
[----:B------:R-:W2:Y:S04]  /*05a0*/  LDG.E.128 R12, desc[UR4][R26.64] ;  /* 0x000000041a0c7981 */ /* 0x000ea8000c1e1d00 */
[----:B------:R-:W2:Y:S01]  /*05b0*/  LDG.E.EL.128 R16, desc[UR4][R18.64] ;  /* 0x0000000412107981 */ /* 0x000ea2000c2e1d00 */
[----:B------:R-:W-:-:S03]  /*05c0*/  FFMA R5, R9, R20, R5 ;  /* 0x0000001409057223 */ /* 0x000fc60000000005 */
[----:B------:R-:W3:Y:S01]  /*05d0*/  LDG.E.128 R20, desc[UR4][R26.64+0x800] ;  /* 0x000800041a147981 */ /* 0x000ee2000c1e1d00 */
[C---:B------:R-:W-:Y:S01]  /*05e0*/  FMUL R3, R28.reuse, R3 ;  /* 0x000000031c037220 */ /* 0x040fe20000400000 */
[----:B------:R-:W-:-:S03]  /*05f0*/  FMUL R25, R28, R25 ;  /* 0x000000191c197220 */ /* 0x000fc60000400000 */
[C-C-:B------:R-:W-:Y:S01]  /*0600*/  FFMA R3, R10.reuse, R3, R6.reuse ;  /* 0x000000030a037223 */ /* 0x140fe20000000006 */
[C-C-:B------:R-:W-:Y:S01]  /*0610*/  FFMA R2, R11.reuse, R2, R7.reuse ;  /* 0x000000020b027223 */ /* 0x140fe20000000007 */
[----:B------:R-:W-:Y:S01]  /*0620*/  FFMA R25, R10, R25, R6 ;  /* 0x000000190a197223 */ /* 0x000fe20000000006 */
[----:B------:R-:W-:Y:S02]  /*0630*/  FFMA R0, R11, R0, R7 ;  /* 0x000000000b007223 */ /* 0x000fe40000000007 */
[C---:B------:R-:W-:Y:S02]  /*0640*/  FSETP.GEU.AND P0, PT, R3.reuse, RZ, PT ;  /* 0x000000ff0300720b */ /* 0x040fe40003f0e000 */
[----:B------:R-:W-:Y:S02]  /*0650*/  FSETP.GEU.AND P2, PT, R24, RZ, PT ;  /* 0x000000ff1800720b */ /* 0x000fe40003f4e000 */
[----:B------:R-:W-:Y:S02]  /*0660*/  FSETP.GEU.AND P1, PT, R8, RZ, PT ;  /* 0x000000ff0800720b */ /* 0x000fe40003f2e000 */
[----:B------:R-:W-:-:S02]  /*0670*/  FSEL R10, R3, RZ, P0 ;  /* 0x000000ff030a7208 */ /* 0x000fc40000000000 */
[----:B------:R-:W-:Y:S02]  /*0680*/  FSEL R7, R24, RZ, P2 ;  /* 0x000000ff18077208 */ /* 0x000fe40001000000 */
[----:B------:R-:W-:Y:S02]  /*0690*/  FSEL R6, R8, RZ, P1 ;  /* 0x000000ff08067208 */ /* 0x000fe40000800000 */
[----:B------:R-:W-:Y:S02]  /*06a0*/  FSETP.GEU.AND P4, PT, R2, RZ, PT ;  /* 0x000000ff0200720b */ /* 0x000fe40003f8e000 */
[----:B------:R-:W-:Y:S02]  /*06b0*/  FSETP.GEU.AND P2, PT, R5, RZ, PT ;  /* 0x000000ff0500720b */ /* 0x000fe40003f4e000 */
[----:B------:R-:W-:Y:S02]  /*06c0*/  FSETP.GEU.AND P3, PT, R4, RZ, PT ;  /* 0x000000ff0400720b */ /* 0x000fe40003f6e000 */
[----:B------:R-:W-:-:S02]  /*06d0*/  FSETP.GEU.AND P1, PT, R25, RZ, PT ;  /* 0x000000ff1900720b */ /* 0x000fc40003f2e000 */
[----:B------:R-:W-:Y:S02]  /*06e0*/  FSETP.GEU.AND P0, PT, R0, RZ, PT ;  /* 0x000000ff0000720b */ /* 0x000fe40003f0e000 */
[----:B------:R-:W-:Y:S02]  /*06f0*/  FSEL R3, R4, RZ, P3 ;  /* 0x000000ff04037208 */ /* 0x000fe40001800000 */
[----:B------:R-:W-:Y:S02]  /*0700*/  FSEL R25, R25, RZ, P1 ;  /* 0x000000ff19197208 */ /* 0x000fe40000800000 */
[----:B------:R-:W-:Y:S01]  /*0710*/  FSEL R0, R0, RZ, P0 ;  /* 0x000000ff00007208 */ /* 0x000fe20000000000 */
[----:B--2---:R-:W-:Y:S01]  /*0720*/  FADD R11, R14, R18 ;  /* 0x000000120e0b7221 */ /* 0x004fe20000000000 */
[----:B------:R-:W-:-:S03]  /*0730*/  FADD R12, R12, R16 ;  /* 0x000000100c0c7221 */ /* 0x000fc60000000000 */
[----:B------:R-:W-:Y:S01]  /*0740*/  FADD R10, R10, R11 ;  /* 0x0000000b0a0a7221 */ /* 0x000fe20000000000 */
[----:B------:R-:W-:Y:S01]  /*0750*/  FSEL R11, R2, RZ, P4 ;  /* 0x000000ff020b7208 */ /* 0x000fe20002000000 */
[----:B---3--:R-:W-:Y:S01]  /*0760*/  FADD R20, R20, R16 ;  /* 0x0000001014147221 */ /* 0x008fe20000000000 */
[----:B------:R-:W-:Y:S01]  /*0770*/  FSEL R2, R5, RZ, P2 ;  /* 0x000000ff05027208 */ /* 0x000fe20001000000 */
[--C-:B------:R-:W-:Y:S01]  /*0780*/  FADD R9, R13, R17.reuse ;  /* 0x000000110d097221 */ /* 0x100fe20000000000 */
[----:B------:R-:W-:Y:S01]  /*0790*/  FADD R21, R21, R17 ;  /* 0x0000001115157221 */ /* 0x000fe20000000000 */
[----:B------:R-:W-:Y:S01]  /*07a0*/  FADD R22, R22, R18 ;  /* 0x0000001216167221 */ /* 0x000fe20000000000 */
[--C-:B------:R-:W-:Y:S01]  /*07b0*/  FADD R14, R15, R19.reuse ;  /* 0x000000130f0e7221 */ /* 0x100fe20000000000 */
[----:B------:R-:W-:Y:S01]  /*07c0*/  FADD R23, R23, R19 ;  /* 0x0000001317177221 */ /* 0x000fe20000000000 */
[----:B------:R-:W-:Y:S01]  /*07d0*/  FADD R8, R7, R12 ;  /* 0x0000000c07087221 */ /* 0x000fe20000000000 */
[----:B------:R-:W-:Y:S01]  /*07e0*/  FADD R9, R6, R9 ;  /* 0x0000000906097221 */ /* 0x000fe20000000000 */
[----:B------:R-:W-:Y:S01]  /*07f0*/  FADD R11, R11, R14 ;  /* 0x0000000e0b0b7221 */ /* 0x000fe20000000000 */
[----:B------:R-:W-:Y:S01]  /*0800*/  FADD R20, R3, R20 ;  /* 0x0000001403147221 */ /* 0x000fe20000000000 */
[----:B------:R-:W-:Y:S01]  /*0810*/  FADD R21, R2, R21 ;  /* 0x0000001502157221 */ /* 0x000fe20000000000 */
[----:B------:R-:W-:Y:S01]  /*0820*/  FADD R22, R25, R22 ;  /* 0x0000001619167221 */ /* 0x000fe20000000000 */
[----:B------:R-:W-:Y:S01]  /*0830*/  FADD R23, R0, R23 ;  /* 0x0000001700177221 */ /* 0x000fe20000000000 */
[----:B------:R-:W-:Y:S04]  /*0840*/  STG.E.128 desc[UR4][R26.64], R8 ;  /* 0x000000081a007986 */ /* 0x000fe8000c101d04 */
[----:B------:R-:W-:Y:S01]  /*0850*/  STG.E.128 desc[UR4][R26.64+0x800], R20 ;  /* 0x000800141a007986 */ /* 0x000fe2000c101d04 */
[----:B------:R-:W-:Y:S05]  /*0860*/  EXIT ;  /* 0x000000000000794d */ /* 0x000fea0003800000 */
.L_x_0:
[----:B------:R-:W-:-:S00]  /*0870*/  BRA `(.L_x_0) ;  /* 0xfffffffc00fc7947 */ /* 0x000fc0000383ffff */
[----:B------:R-:W-:-:S00]  /*0880*/  NOP ;  /* 0x0000000000007918 */ /* 0x000fc00000000000 */
[----:B------:R-:W-:-:S00]  /*0890*/  NOP ;  /* 0x0000000000007918 */ /* 0x000fc00000000000 */
[----:B------:R-:W-:-:S00]  /*08a0*/  NOP ;  /* 0x0000000000007918 */ /* 0x000fc00000000000 */
[----:B------:R-:W-:-:S00]  /*08b0*/  NOP ;  /* 0x0000000000007918 */ /* 0x000fc00000000000 */
[----:B------:R-:W-:-:S00]  /*08c0*/  NOP ;  /* 0x0000000000007918 */ /* 0x000fc00000000000 */
[----:B------:R-:W-:-:S00]  /*08d0*/  NOP ;  /* 0x0000000000007918 */ /* 0x000fc00000000000 */
[----:B------:R-:W-:-:S00]  /*08e0*/  NOP ;  /* 0x0000000000007918 */ /* 0x000fc00000000000 */
[----:B------:R-:W-:-:S00]  /*08f0*/  NOP ;  /* 0x0000000000007918 */ /* 0x000fc00000000000 */
.L_x_1:


//--------------------- .nv.global.init           --------------------------
	.section	.nv.global.init,"aw",@progbits
.nv.global.init:
	.type		_$_str,@object
	.size		_$_str,(_$_str_$_2 - _$_str)
_$_str:
        /*0000*/ 	.byte	0x5f, 0x5f, 0x43, 0x55, 0x44, 0x41, 0x5f, 0x46, 0x54, 0x5a, 0x00
	.type		_$_str_$_2,@object
	.size		_$_str_$_2,(.L_1 - _$_str_$_2)
_$_str_$_2:
        /*000b*/ 	.byte	0x5f, 0x5f, 0x43, 0x55, 0x44, 0x41, 0x5f, 0x50, 0x52, 0x45, 0x43, 0x5f, 0x53, 0x51, 0x52, 0x54
        /*001b*/ 	.byte	0x00
.L_1:


//--------------------- .nv.constant0.triton_poi_fused__native_batch_norm_legit_no_training_add_convolution_relu_11 --------------------------
	.section	.nv.constant0.triton_poi_fused__native_batch_norm_legit_no_training_add_convolution_relu_11,"a",@progbits
	.sectionflags	@""
	.align	4
.nv.constant0.triton_poi_fused__native_batch_norm_legit_no_training_add_convolution_relu_11:
	.zero		588
